//
// Generated by NVIDIA NVVM Compiler
//
// Compiler Build ID: CL-36424714
// Cuda compilation tools, release 13.0, V13.0.88
// Based on NVVM 20.0.0
//

.version 9.0
.target sm_100
.address_size 64

	// .globl	exp_forward

.visible .entry exp_forward(
	.param .u64 .ptr .align 1 exp_forward_param_0,
	.param .u64 .ptr .align 1 exp_forward_param_1,
	.param .u32 exp_forward_param_2
)
{
	.reg .pred 	%p<2>;
	.reg .b32 	%r<8>;
	.reg .b32 	%f<14>;
	.reg .b64 	%rd<8>;

	ld.param.u64 	%rd1, [exp_forward_param_0];
	ld.param.u64 	%rd2, [exp_forward_param_1];
	ld.param.u32 	%r2, [exp_forward_param_2];
	mov.u32 	%r3, %ctaid.x;
	mov.u32 	%r4, %ntid.x;
	mov.u32 	%r5, %tid.x;
	mad.lo.s32 	%r1, %r3, %r4, %r5;
	setp.ge.s32 	%p1, %r1, %r2;
	@%p1 bra 	$L__BB0_2;
	cvta.to.global.u64 	%rd3, %rd1;
	cvta.to.global.u64 	%rd4, %rd2;
	mul.wide.s32 	%rd5, %r1, 4;
	add.s64 	%rd6, %rd3, %rd5;
	ld.global.f32 	%f1, [%rd6];
	fma.rn.f32 	%f2, %f1, 0f3BBB989D, 0f3F000000;
	cvt.sat.f32.f32 	%f3, %f2;
	mov.f32 	%f4, 0f4B400001;
	mov.f32 	%f5, 0f437C0000;
	fma.rm.f32 	%f6, %f3, %f5, %f4;
	add.f32 	%f7, %f6, 0fCB40007F;
	neg.f32 	%f8, %f7;
	fma.rn.f32 	%f9, %f1, 0f3FB8AA3B, %f8;
	fma.rn.f32 	%f10, %f1, 0f32A57060, %f9;
	mov.b32 	%r6, %f6;
	shl.b32 	%r7, %r6, 23;
	mov.b32 	%f11, %r7;
	ex2.approx.ftz.f32 	%f12, %f10;
	mul.f32 	%f13, %f12, %f11;
	add.s64 	%rd7, %rd4, %rd5;
	st.global.f32 	[%rd7], %f13;
$L__BB0_2:
	ret;

}


// ===== COMPILED SASS (sm_100) =====

	.target	sm_100

	.elftype	@"ET_EXEC"


//--------------------- .note.nv.tkinfo           --------------------------
	.section	.note.nv.tkinfo,"",@"SHT_NOTE"
	.sectionflags	@"SHF_NOTE_NV_TKINFO"
	.tkinfo
        /*0018*/ 	.word	0x00000002
        /*0030*/ 	.string	""
        /*0030*/ 	.string	"ptxas"
        /*0030*/ 	.string	"Cuda compilation tools, release 13.0, V13.0.88"
        /*0030*/ 	.string	"Build cuda_13.0.r13.0/compiler.36424714_0"
        /*0030*/ 	.string	"-arch sm_100 -m 64 "



//--------------------- .note.nv.cuinfo           --------------------------
	.section	.note.nv.cuinfo,"",@"SHT_NOTE"
	.sectionflags	@"SHF_NOTE_NV_CUINFO"
        /*0018*/ 	.short	0x0002
        /*001a*/ 	.short	0x0064
        /*001c*/ 	.short	0x0082
	.zero		2


//--------------------- .nv.info                  --------------------------
	.section	.nv.info,"",@"SHT_CUDA_INFO"
	.align	4


	//----- nvinfo : EIATTR_REGCOUNT
	.align		4
        /*0000*/ 	.byte	0x04, 0x2f
        /*0002*/ 	.short	(.L_1 - .L_0)
	.align		4
.L_0:
        /*0004*/ 	.word	index@(exp_forward)
        /*0008*/ 	.word	0x0000000c


	//----- nvinfo : EIATTR_FRAME_SIZE
	.align		4
.L_1:
        /*000c*/ 	.byte	0x04, 0x11
        /*000e*/ 	.short	(.L_3 - .L_2)
	.align		4
.L_2:
        /*0010*/ 	.word	index@(exp_forward)
        /*0014*/ 	.word	0x00000000


	//----- nvinfo : EIATTR_MIN_STACK_SIZE
	.align		4
.L_3:
        /*0018*/ 	.byte	0x04, 0x12
        /*001a*/ 	.short	(.L_5 - .L_4)
	.align		4
.L_4:
        /*001c*/ 	.word	index@(exp_forward)
        /*0020*/ 	.word	0x00000000
.L_5:


//--------------------- .nv.compat                --------------------------
	.section	.nv.compat,"",@"SHT_CUDA_COMPAT_INFO"
	.align	4
        /*0000*/ 	.byte	0x02, 0x09, 0x00, 0x00, 0x02, 0x02, 0x01, 0x00, 0x02, 0x05, 0x05, 0x00, 0x03, 0x07, 0x01, 0x01
        /*0010*/ 	.byte	0x02, 0x03, 0x00, 0x00, 0x02, 0x06, 0x01, 0x00, 0x04, 0x0b, 0x08, 0x00, 0x09, 0x00, 0x00, 0x00
        /*0020*/ 	.byte	0x00, 0x00, 0x00, 0x00


//--------------------- .nv.info.exp_forward      --------------------------
	.section	.nv.info.exp_forward,"",@"SHT_CUDA_INFO"
	.sectionflags	@""
	.align	4


	//----- nvinfo : EIATTR_CUDA_API_VERSION
	.align		4
        /*0000*/ 	.byte	0x04, 0x37
        /*0002*/ 	.short	(.L_7 - .L_6)
.L_6:
        /*0004*/ 	.word	0x00000082


	//----- nvinfo : EIATTR_KPARAM_INFO
	.align		4
.L_7:
        /*0008*/ 	.byte	0x04, 0x17
        /*000a*/ 	.short	(.L_9 - .L_8)
.L_8:
        /*000c*/ 	.word	0x00000000
        /*0010*/ 	.short	0x0002
        /*0012*/ 	.short	0x0010
        /*0014*/ 	.byte	0x00, 0xf0, 0x11, 0x00


	//----- nvinfo : EIATTR_KPARAM_INFO
	.align		4
.L_9:
        /*0018*/ 	.byte	0x04, 0x17
        /*001a*/ 	.short	(.L_11 - .L_10)
.L_10:
        /*001c*/ 	.word	0x00000000
        /*0020*/ 	.short	0x0001
        /*0022*/ 	.short	0x0008
        /*0024*/ 	.byte	0x00, 0xf5, 0x21, 0x00


	//----- nvinfo : EIATTR_KPARAM_INFO
	.align		4
.L_11:
        /*0028*/ 	.byte	0x04, 0x17
        /*002a*/ 	.short	(.L_13 - .L_12)
.L_12:
        /*002c*/ 	.word	0x00000000
        /*0030*/ 	.short	0x0000
        /*0032*/ 	.short	0x0000
        /*0034*/ 	.byte	0x00, 0xf5, 0x21, 0x00


	//----- nvinfo : EIATTR_SPARSE_MMA_MASK
	.align		4
.L_13:
        /*0038*/ 	.byte	0x03, 0x50
        /*003a*/ 	.short	0x0000


	//----- nvinfo : EIATTR_MAXREG_COUNT
	.align		4
        /*003c*/ 	.byte	0x03, 0x1b
        /*003e*/ 	.short	0x00ff


	//----- nvinfo : EIATTR_MERCURY_ISA_VERSION
	.align		4
        /*0040*/ 	.byte	0x03, 0x5f
        /*0042*/ 	.short	0x0101


	//----- nvinfo : EIATTR_VRC_CTA_INIT_COUNT
	.align		4
        /*0044*/ 	.byte	0x02, 0x4a
	.zero		1
	.zero		1


	//----- nvinfo : EIATTR_EXIT_INSTR_OFFSETS
	.align		4
        /*0048*/ 	.byte	0x04, 0x1c
        /*004a*/ 	.short	(.L_15 - .L_14)


	//   ....[0]....
.L_14:
        /*004c*/ 	.word	0x00000070


	//   ....[1]....
        /*0050*/ 	.word	0x00000190


	//----- nvinfo : EIATTR_CBANK_PARAM_SIZE
	.align		4
.L_15:
        /*0054*/ 	.byte	0x03, 0x19
        /*0056*/ 	.short	0x0014


	//----- nvinfo : EIATTR_PARAM_CBANK
	.align		4
        /*0058*/ 	.byte	0x04, 0x0a
        /*005a*/ 	.short	(.L_17 - .L_16)
	.align		4
.L_16:
        /*005c*/ 	.word	index@(.nv.constant0.exp_forward)
        /*0060*/ 	.short	0x0380
        /*0062*/ 	.short	0x0014


	//----- nvinfo : EIATTR_SW_WAR
	.align		4
.L_17:
        /*0064*/ 	.byte	0x04, 0x36
        /*0066*/ 	.short	(.L_19 - .L_18)
.L_18:
        /*0068*/ 	.word	0x00000008
.L_19:


//--------------------- .nv.callgraph             --------------------------
	.section	.nv.callgraph,"",@"SHT_CUDA_CALLGRAPH"
	.align	4
	.sectionentsize	8
	.align		4
        /*0000*/ 	.word	0x00000000
	.align		4
        /*0004*/ 	.word	0xffffffff
	.align		4
        /*0008*/ 	.word	0x00000000
	.align		4
        /*000c*/ 	.word	0xfffffffe
	.align		4
        /*0010*/ 	.word	0x00000000
	.align		4
        /*0014*/ 	.word	0xfffffffd
	.align		4
        /*0018*/ 	.word	0x00000000
	.align		4
        /*001c*/ 	.word	0xfffffffc


//--------------------- .text.exp_forward         --------------------------
	.section	.text.exp_forward,"ax",@progbits
	.align	128
        .global         exp_forward
        .type           exp_forward,@function
        .size           exp_forward,(.L_x_1 - exp_forward)
        .other          exp_forward,@"STO_CUDA_ENTRY STV_DEFAULT"
exp_forward:
.text.exp_forward:
[----:B------:R-:W-:Y:S01]  /*0000*/  LDC R1, c[0x0][0x37c] ;  /* 0x0000df00ff017b82 */ /* 0x000fe20000000800 */
[----:B------:R-:W0:Y:S07]  /*0010*/  S2R R0, SR_TID.X ;  /* 0x0000000000007919 */ /* 0x000e2e0000002100 */
[----:B------:R-:W0:Y:S01]  /*0020*/  S2UR UR4, SR_CTAID.X ;  /* 0x00000000000479c3 */ /* 0x000e220000002500 */
[----:B------:R-:W1:Y:S07]  /*0030*/  LDCU UR5, c[0x0][0x390] ;  /* 0x00007200ff0577ac */ /* 0x000e6e0008000800 */
[----:B------:R-:W0:Y:S02]  /*0040*/  LDC R7, c[0x0][0x360] ;  /* 0x0000d800ff077b82 */ /* 0x000e240000000800 */
[----:B0-----:R-:W-:-:S05]  /*0050*/  IMAD R7, R7, UR4, R0 ;  /* 0x0000000407077c24 */ /* 0x001fca000f8e0200 */
[----:B-1----:R-:W-:-:S13]  /*0060*/  ISETP.GE.AND P0, PT, R7, UR5, PT ;  /* 0x0000000507007c0c */ /* 0x002fda000bf06270 */
[----:B------:R-:W-:Y:S05]  /*0070*/  @P0 EXIT ;  /* 0x000000000000094d */ /* 0x000fea0003800000 */
[----:B------:R-:W0:Y:S01]  /*0080*/  LDC.64 R2, c[0x0][0x380] ;  /* 0x0000e000ff027b82 */ /* 0x000e220000000a00 */
[----:B------:R-:W1:Y:S01]  /*0090*/  LDCU.64 UR4, c[0x0][0x358] ;  /* 0x00006b00ff0477ac */ /* 0x000e620008000a00 */
[----:B0-----:R-:W-:-:S06]  /*00a0*/  IMAD.WIDE R2, R7, 0x4, R2 ;  /* 0x0000000407027825 */ /* 0x001fcc00078e0202 */
[----:B-1----:R-:W2:Y:S01]  /*00b0*/  LDG.E R2, desc[UR4][R2.64] ;  /* 0x0000000402027981 */ /* 0x002ea2000c1e1900 */
[----:B------:R-:W-:Y:S01]  /*00c0*/  HFMA2 R5, -RZ, RZ, 0.96630859375, -0.0022525787353515625 ;  /* 0x3bbb989dff057431 */ /* 0x000fe200000001ff */
[----:B------:R-:W-:-:S04]  /*00d0*/  MOV R9, 0x437c0000 ;  /* 0x437c000000097802 */ /* 0x000fc80000000f00 */
[----:B--2---:R-:W-:Y:S02]  /*00e0*/  FFMA.SAT R0, R2, R5, 0.5 ;  /* 0x3f00000002007423 */ /* 0x004fe40000002005 */
[----:B------:R-:W0:Y:S02]  /*00f0*/  LDC.64 R4, c[0x0][0x388] ;  /* 0x0000e200ff047b82 */ /* 0x000e240000000a00 */
[----:B------:R-:W-:-:S04]  /*0100*/  FFMA.RM R0, R0, R9, 12582913 ;  /* 0x4b40000100007423 */ /* 0x000fc80000004009 */
[C---:B------:R-:W-:Y:S01]  /*0110*/  FADD R9, R0.reuse, -12583039 ;  /* 0xcb40007f00097421 */ /* 0x040fe20000000000 */
[----:B------:R-:W-:-:S03]  /*0120*/  SHF.L.U32 R0, R0, 0x17, RZ ;  /* 0x0000001700007819 */ /* 0x000fc600000006ff */
[----:B------:R-:W-:-:S04]  /*0130*/  FFMA R9, R2, 1.4426950216293334961, -R9 ;  /* 0x3fb8aa3b02097823 */ /* 0x000fc80000000809 */
[----:B------:R-:W-:-:S06]  /*0140*/  FFMA R9, R2, 1.925963033500011079e-08, R9 ;  /* 0x32a5706002097823 */ /* 0x000fcc0000000009 */
[----:B------:R-:W1:Y:S01]  /*0150*/  MUFU.EX2 R9, R9 ;  /* 0x0000000900097308 */ /* 0x000e620000000800 */
[----:B0-----:R-:W-:-:S04]  /*0160*/  IMAD.WIDE R2, R7, 0x4, R4 ;  /* 0x0000000407027825 */ /* 0x001fc800078e0204 */
[----:B-1----:R-:W-:-:S05]  /*0170*/  FMUL R5, R0, R9 ;  /* 0x0000000900057220 */ /* 0x002fca0000400000 */
[----:B------:R-:W-:Y:S01]  /*0180*/  STG.E desc[UR4][R2.64], R5 ;  /* 0x0000000502007986 */ /* 0x000fe2000c101904 */
[----:B------:R-:W-:Y:S05]  /*0190*/  EXIT ;  /* 0x000000000000794d */ /* 0x000fea0003800000 */
.L_x_0:
[----:B------:R-:W-:-:S00]  /*01a0*/  BRA `(.L_x_0) ;  /* 0xfffffffc00fc7947 */ /* 0x000fc0000383ffff */
[----:B------:R-:W-:-:S00]  /*01b0*/  NOP ;  /* 0x0000000000007918 */ /* 0x000fc00000000000 */
        /* <DEDUP_REMOVED lines=12> */
.L_x_1:


//--------------------- .nv.shared.reserved.0     --------------------------
	.section	.nv.shared.reserved.0,"aw",@nobits
	.weak		__nv_reservedSMEM_offset_0_alias
	.size		__nv_reservedSMEM_offset_0_alias, 0, 64
	.other		__nv_reservedSMEM_offset_0_alias,@"STO_CUDA_RESERVED_SHARED STV_DEFAULT"
__nv_reservedSMEM_offset_0_alias:
	.zero		0
	.zero		64


//--------------------- .nv.constant0.exp_forward --------------------------
	.section	.nv.constant0.exp_forward,"a",@progbits
	.sectionflags	@""
	.align	4
.nv.constant0.exp_forward:
	.zero		916


//--------------------- SYMBOLS --------------------------

	.type		.nv.reservedSmem.offset0,@object
	.size		.nv.reservedSmem.offset0,0x4
